	.headerflags	@"EF_CUDA_TEXMODE_UNIFIED EF_CUDA_64BIT_ADDRESS EF_CUDA_ACCELERATORS EF_CUDA_SM90 EF_CUDA_VIRTUAL_SM(EF_CUDA_SM90)"
	.elftype	@"ET_EXEC"


//--------------------- .nv.info                  --------------------------
	.section	.nv.info,"",@"SHT_CUDA_INFO"
	.align	4


	//----- nvinfo : EIATTR_REGCOUNT
	.align		4
        /*0000*/ 	.byte	0x04, 0x2f
        /*0002*/ 	.short	(.L_1 - .L_0)
	.align		4
.L_0:
        /*0004*/ 	.word	index@(triton_poi_fused__unsafe_index_add_mul_sub_90)
        /*0008*/ 	.word	0x00000019


	//----- nvinfo : EIATTR_MIN_STACK_SIZE
	.align		4
.L_1:
        /*000c*/ 	.byte	0x04, 0x12
        /*000e*/ 	.short	(.L_3 - .L_2)
	.align		4
.L_2:
        /*0010*/ 	.word	index@(triton_poi_fused__unsafe_index_add_mul_sub_90)
        /*0014*/ 	.word	0x00000000


	//----- nvinfo : EIATTR_FRAME_SIZE
	.align		4
.L_3:
        /*0018*/ 	.byte	0x04, 0x11
        /*001a*/ 	.short	(.L_5 - .L_4)
	.align		4
.L_4:
        /*001c*/ 	.word	index@(triton_poi_fused__unsafe_index_add_mul_sub_90)
        /*0020*/ 	.word	0x00000000


	//----- nvinfo : EIATTR_MIN_STACK_SIZE
	.align		4
.L_5:
        /*0024*/ 	.byte	0x04, 0x12
        /*0026*/ 	.short	(.L_7 - .L_6)
	.align		4
.L_6:
        /*0028*/ 	.word	index@(triton_poi_fused__unsafe_index_add_mul_sub_90)
        /*002c*/ 	.word	0x00000000
.L_7:


//--------------------- .nv.info.triton_poi_fused__unsafe_index_add_mul_sub_90 --------------------------
	.section	.nv.info.triton_poi_fused__unsafe_index_add_mul_sub_90,"",@"SHT_CUDA_INFO"
	.sectionflags	@""
	.align	4


	//----- nvinfo : EIATTR_CUDA_API_VERSION
	.align		4
        /*0000*/ 	.byte	0x04, 0x37
        /*0002*/ 	.short	(.L_9 - .L_8)
.L_8:
        /*0004*/ 	.word	0x0000007c


	//----- nvinfo : EIATTR_KPARAM_INFO
	.align		4
.L_9:
        /*0008*/ 	.byte	0x04, 0x17
        /*000a*/ 	.short	(.L_11 - .L_10)
.L_10:
        /*000c*/ 	.word	0x00000000
        /*0010*/ 	.short	0x0006
        /*0012*/ 	.short	0x0030
        /*0014*/ 	.byte	0x00, 0xf0, 0x11, 0x00


	//----- nvinfo : EIATTR_KPARAM_INFO
	.align		4
.L_11:
        /*0018*/ 	.byte	0x04, 0x17
        /*001a*/ 	.short	(.L_13 - .L_12)
.L_12:
        /*001c*/ 	.word	0x00000000
        /*0020*/ 	.short	0x0005
        /*0022*/ 	.short	0x0028
        /*0024*/ 	.byte	0x00, 0xf4, 0x21, 0x00


	//----- nvinfo : EIATTR_KPARAM_INFO
	.align		4
.L_13:
        /*0028*/ 	.byte	0x04, 0x17
        /*002a*/ 	.short	(.L_15 - .L_14)
.L_14:
        /*002c*/ 	.word	0x00000000
        /*0030*/ 	.short	0x0004
        /*0032*/ 	.short	0x0020
        /*0034*/ 	.byte	0x00, 0xf4, 0x21, 0x00


	//----- nvinfo : EIATTR_KPARAM_INFO
	.align		4
.L_15:
        /*0038*/ 	.byte	0x04, 0x17
        /*003a*/ 	.short	(.L_17 - .L_16)
.L_16:
        /*003c*/ 	.word	0x00000000
        /*0040*/ 	.short	0x0003
        /*0042*/ 	.short	0x0018
        /*0044*/ 	.byte	0x00, 0xf4, 0x21, 0x00


	//----- nvinfo : EIATTR_KPARAM_INFO
	.align		4
.L_17:
        /*0048*/ 	.byte	0x04, 0x17
        /*004a*/ 	.short	(.L_19 - .L_18)
.L_18:
        /*004c*/ 	.word	0x00000000
        /*0050*/ 	.short	0x0002
        /*0052*/ 	.short	0x0010
        /*0054*/ 	.byte	0x00, 0xf4, 0x21, 0x00


	//----- nvinfo : EIATTR_KPARAM_INFO
	.align		4
.L_19:
        /*0058*/ 	.byte	0x04, 0x17
        /*005a*/ 	.short	(.L_21 - .L_20)
.L_20:
        /*005c*/ 	.word	0x00000000
        /*0060*/ 	.short	0x0001
        /*0062*/ 	.short	0x0008
        /*0064*/ 	.byte	0x00, 0xf4, 0x21, 0x00


	//----- nvinfo : EIATTR_KPARAM_INFO
	.align		4
.L_21:
        /*0068*/ 	.byte	0x04, 0x17
        /*006a*/ 	.short	(.L_23 - .L_22)
.L_22:
        /*006c*/ 	.word	0x00000000
        /*0070*/ 	.short	0x0000
        /*0072*/ 	.short	0x0000
        /*0074*/ 	.byte	0x00, 0xf4, 0x21, 0x00


	//----- nvinfo : EIATTR_SPARSE_MMA_MASK
	.align		4
.L_23:
        /*0078*/ 	.byte	0x03, 0x50
        /*007a*/ 	.short	0x0000


	//----- nvinfo : EIATTR_MAXREG_COUNT
	.align		4
        /*007c*/ 	.byte	0x03, 0x1b
        /*007e*/ 	.short	0x00ff


	//----- nvinfo : EIATTR_EXIT_INSTR_OFFSETS
	.align		4
        /*0080*/ 	.byte	0x04, 0x1c
        /*0082*/ 	.short	(.L_25 - .L_24)


	//   ....[0]....
.L_24:
        /*0084*/ 	.word	0x000004e0


	//----- nvinfo : EIATTR_REQNTID
	.align		4
.L_25:
        /*0088*/ 	.byte	0x04, 0x10
        /*008a*/ 	.short	(.L_27 - .L_26)
.L_26:
        /*008c*/ 	.word	0x00000080
        /*0090*/ 	.word	0x00000001
        /*0094*/ 	.word	0x00000001


	//----- nvinfo : EIATTR_CBANK_PARAM_SIZE
	.align		4
.L_27:
        /*0098*/ 	.byte	0x03, 0x19
        /*009a*/ 	.short	0x0034


	//----- nvinfo : EIATTR_PARAM_CBANK
	.align		4
        /*009c*/ 	.byte	0x04, 0x0a
        /*009e*/ 	.short	(.L_29 - .L_28)
	.align		4
.L_28:
        /*00a0*/ 	.word	index@(.nv.constant0.triton_poi_fused__unsafe_index_add_mul_sub_90)
        /*00a4*/ 	.short	0x0210
        /*00a6*/ 	.short	0x0034


	//----- nvinfo : EIATTR_SW_WAR
	.align		4
.L_29:
        /*00a8*/ 	.byte	0x04, 0x36
        /*00aa*/ 	.short	(.L_31 - .L_30)
.L_30:
        /*00ac*/ 	.word	0x00000008
.L_31:


//--------------------- .nv.callgraph             --------------------------
	.section	.nv.callgraph,"",@"SHT_CUDA_CALLGRAPH"
	.align	4
	.sectionentsize	8
	.align		4
        /*0000*/ 	.word	0x00000000
	.align		4
        /*0004*/ 	.word	0xffffffff
	.align		4
        /*0008*/ 	.word	0x00000000
	.align		4
        /*000c*/ 	.word	0xfffffffe
	.align		4
        /*0010*/ 	.word	0x00000000
	.align		4
        /*0014*/ 	.word	0xfffffffd
	.align		4
        /*0018*/ 	.word	0x00000000
	.align		4
        /*001c*/ 	.word	0xfffffffc


//--------------------- .text.triton_poi_fused__unsafe_index_add_mul_sub_90 --------------------------
	.section	.text.triton_poi_fused__unsafe_index_add_mul_sub_90,"ax",@progbits
	.align	128
        .global         triton_poi_fused__unsafe_index_add_mul_sub_90
        .type           triton_poi_fused__unsafe_index_add_mul_sub_90,@function
        .size           triton_poi_fused__unsafe_index_add_mul_sub_90,(.L_x_1 - triton_poi_fused__unsafe_index_add_mul_sub_90)
        .other          triton_poi_fused__unsafe_index_add_mul_sub_90,@"STO_CUDA_ENTRY STV_DEFAULT"
triton_poi_fused__unsafe_index_add_mul_sub_90:
.text.triton_poi_fused__unsafe_index_add_mul_sub_90:
[----:B------:R-:W-:Y:S01]  /*0000*/  LDC R1, c[0x0][0x28] ;  /* 0x00000a00ff017b82 */ /* 0x000fe20000000800 */
[----:B------:R-:W1:Y:S07]  /*0010*/  S2R R0, SR_TID.X ;  /* 0x0000000000007919 */ /* 0x000e6e0000002100 */
[----:B------:R-:W2:Y:S01]  /*0020*/  LDC.64 R14, c[0x0][0x210] ;  /* 0x00008400ff0e7b82 */ /* 0x000ea20000000a00 */
[----:B------:R-:W-:Y:S01]  /*0030*/  ULDC.64 UR4, c[0x0][0x208] ;  /* 0x0000820000047ab9 */ /* 0x000fe20000000a00 */
[----:B------:R-:W-:Y:S01]  /*0040*/  ULDC.64 UR6, c[0x0][0x220] ;  /* 0x0000880000067ab9 */ /* 0x000fe20000000a00 */
[----:B------:R-:W3:Y:S05]  /*0050*/  S2R R3, SR_CTAID.X ;  /* 0x0000000000037919 */ /* 0x000eea0000002500 */
[----:B------:R-:W4:Y:S01]  /*0060*/  LDC.64 R8, c[0x0][0x218] ;  /* 0x00008600ff087b82 */ /* 0x000f220000000a00 */
[----:B-1----:R-:W-:-:S05]  /*0070*/  IMAD.SHL.U32 R0, R0, 0x2, RZ ;  /* 0x0000000200007824 */ /* 0x002fca00078e00ff */
[----:B------:R-:W-:-:S05]  /*0080*/  LOP3.LUT R0, R0, 0xfe, RZ, 0xc0, !PT ;  /* 0x000000fe00007812 */ /* 0x000fca00078ec0ff */
[----:B---3--:R-:W-:-:S05]  /*0090*/  IMAD R0, R3, 0x100, R0 ;  /* 0x0000010003007824 */ /* 0x008fca00078e0200 */
[----:B------:R-:W-:-:S04]  /*00a0*/  SHF.R.S32.HI R5, RZ, 0x1f, R0 ;  /* 0x0000001fff057819 */ /* 0x000fc80000011400 */
[----:B------:R-:W-:-:S04]  /*00b0*/  LEA.HI R2, R5, R0, RZ, 0x2 ;  /* 0x0000000005027211 */ /* 0x000fc800078f10ff */
[----:B------:R-:W-:Y:S02]  /*00c0*/  SHF.R.S32.HI R4, RZ, 0x2, R2 ;  /* 0x00000002ff047819 */ /* 0x000fe40000011402 */
[----:B------:R-:W-:Y:S02]  /*00d0*/  LOP3.LUT R7, R2, 0xfffffffc, RZ, 0xc0, !PT ;  /* 0xfffffffc02077812 */ /* 0x000fe400078ec0ff */
[----:B------:R-:W-:-:S04]  /*00e0*/  LEA.HI R5, R4, R4, RZ, 0x2 ;  /* 0x0000000404057211 */ /* 0x000fc800078f10ff */
[----:B------:R-:W-:-:S05]  /*00f0*/  LOP3.LUT R5, R5, 0xfffffffc, RZ, 0xc0, !PT ;  /* 0xfffffffc05057812 */ /* 0x000fca00078ec0ff */
[----:B------:R-:W-:-:S04]  /*0100*/  IMAD.IADD R5, R4, 0x1, -R5 ;  /* 0x0000000104057824 */ /* 0x000fc800078e0a05 */
[----:B--2---:R-:W-:Y:S02]  /*0110*/  IMAD.WIDE R14, R5, 0x8, R14 ;  /* 0x00000008050e7825 */ /* 0x004fe400078e020e */
[----:B------:R-:W1:Y:S04]  /*0120*/  LDC.64 R4, c[0x0][0x228] ;  /* 0x00008a00ff047b82 */ /* 0x000e680000000a00 */
[----:B------:R-:W2:Y:S01]  /*0130*/  LDG.E.EL.64 R14, desc[UR4][R14.64] ;  /* 0x000000040e0e7981 */ /* 0x000ea2000c2e1b00 */
[----:B------:R-:W-:-:S04]  /*0140*/  IMAD.IADD R12, R0, 0x1, -R7 ;  /* 0x00000001000c7824 */ /* 0x000fc800078e0a07 */
[----:B----4-:R-:W-:-:S06]  /*0150*/  IMAD.WIDE R8, R12, 0x8, R8 ;  /* 0x000000080c087825 */ /* 0x010fcc00078e0208 */
[----:B------:R-:W3:Y:S01]  /*0160*/  LDG.E.EL.128 R8, desc[UR4][R8.64] ;  /* 0x0000000408087981 */ /* 0x000ee2000c2e1d00 */
[----:B-1----:R-:W-:-:S06]  /*0170*/  IMAD.WIDE R4, R12, 0x8, R4 ;  /* 0x000000080c047825 */ /* 0x002fcc00078e0204 */
[----:B------:R-:W4:Y:S01]  /*0180*/  LDG.E.EL.128 R4, desc[UR4][R4.64] ;  /* 0x0000000404047981 */ /* 0x000f22000c2e1d00 */
[----:B------:R-:W-:-:S04]  /*0190*/  SHF.R.S32.HI R3, RZ, 0x17, R3 ;  /* 0x00000017ff037819 */ /* 0x000fc80000011403 */
[----:B------:R-:W-:-:S04]  /*01a0*/  SGXT R3, R3, 0x1 ;  /* 0x000000010303781a */ /* 0x000fc80000000200 */
[----:B------:R-:W-:Y:S02]  /*01b0*/  LEA.HI R3, R3, R0, RZ, 0x4 ;  /* 0x0000000003037211 */ /* 0x000fe400078f20ff */
[----:B--2---:R-:W-:-:S04]  /*01c0*/  SHF.R.U32.HI R13, RZ, 0x1e, R15 ;  /* 0x0000001eff0d7819 */ /* 0x004fc8000001160f */
[----:B------:R-:W-:-:S04]  /*01d0*/  LOP3.LUT R13, R13, 0x2, RZ, 0xc0, !PT ;  /* 0x000000020d0d7812 */ /* 0x000fc800078ec0ff */
[----:B------:R-:W-:Y:S02]  /*01e0*/  IADD3 R16, P0, R14, R13, RZ ;  /* 0x0000000d0e107210 */ /* 0x000fe40007f1e0ff */
[----:B---3--:R-:W-:-:S03]  /*01f0*/  SHF.R.U32.HI R19, RZ, 0x1c, R9 ;  /* 0x0000001cff137819 */ /* 0x008fc60000011609 */
[----:B------:R-:W-:Y:S01]  /*0200*/  IMAD.X R13, RZ, RZ, R15, P0 ;  /* 0x000000ffff0d7224 */ /* 0x000fe200000e060f */
[----:B------:R-:W-:Y:S01]  /*0210*/  LEA R2, P0, R8, UR6, 0x2 ;  /* 0x0000000608027c11 */ /* 0x000fe2000f8010ff */
[----:B------:R-:W-:Y:S01]  /*0220*/  IMAD.SHL.U32 R14, R16, 0x8, RZ ;  /* 0x00000008100e7824 */ /* 0x000fe200078e00ff */
[----:B------:R-:W-:Y:S02]  /*0230*/  SHF.R.U32.HI R15, RZ, 0x1c, R11 ;  /* 0x0000001cff0f7819 */ /* 0x000fe4000001160b */
[----:B------:R-:W-:Y:S02]  /*0240*/  LEA R17, P1, R10, UR6, 0x2 ;  /* 0x000000060a117c11 */ /* 0x000fe4000f8210ff */
[----:B------:R-:W-:Y:S02]  /*0250*/  LEA.HI.X R18, R8, UR7, R9, 0x2, P0 ;  /* 0x0000000708127c11 */ /* 0x000fe400080f1409 */
[----:B------:R-:W-:Y:S02]  /*0260*/  SHF.L.U64.HI R13, R16, 0x3, R13 ;  /* 0x00000003100d7819 */ /* 0x000fe4000001020d */
[----:B------:R-:W-:-:S02]  /*0270*/  LOP3.LUT R15, R15, 0x8, RZ, 0xc0, !PT ;  /* 0x000000080f0f7812 */ /* 0x000fc400078ec0ff */
[----:B----4-:R-:W-:Y:S02]  /*0280*/  LEA R9, P4, R4, UR6, 0x2 ;  /* 0x0000000604097c11 */ /* 0x010fe4000f8810ff */
[----:B------:R-:W-:Y:S02]  /*0290*/  LEA.HI.X R16, R10, UR7, R11, 0x2, P1 ;  /* 0x000000070a107c11 */ /* 0x000fe400088f140b */
[--C-:B------:R-:W-:Y:S02]  /*02a0*/  SHF.R.U32.HI R11, RZ, 0x1c, R5.reuse ;  /* 0x0000001cff0b7819 */ /* 0x100fe40000011605 */
[----:B------:R-:W-:Y:S02]  /*02b0*/  LEA.HI.X R20, R4, UR7, R5, 0x2, P4 ;  /* 0x0000000704147c11 */ /* 0x000fe4000a0f1405 */
[----:B------:R-:W1:Y:S01]  /*02c0*/  LDC.64 R4, c[0x0][0x230] ;  /* 0x00008c00ff047b82 */ /* 0x000e620000000a00 */
[----:B------:R-:W-:Y:S02]  /*02d0*/  IADD3 R8, P2, P3, R14, R17, R15 ;  /* 0x000000110e087210 */ /* 0x000fe40007b5e00f */
[----:B------:R-:W-:-:S02]  /*02e0*/  LOP3.LUT R19, R19, 0x8, RZ, 0xc0, !PT ;  /* 0x0000000813137812 */ /* 0x000fc400078ec0ff */
[----:B------:R-:W-:Y:S02]  /*02f0*/  LEA R15, P4, R6, UR6, 0x2 ;  /* 0x00000006060f7c11 */ /* 0x000fe4000f8810ff */
[----:B------:R-:W-:Y:S02]  /*0300*/  SHF.R.U32.HI R10, RZ, 0x1c, R7 ;  /* 0x0000001cff0a7819 */ /* 0x000fe40000011607 */
[----:B------:R-:W-:Y:S02]  /*0310*/  LOP3.LUT R11, R11, 0x8, RZ, 0xc0, !PT ;  /* 0x000000080b0b7812 */ /* 0x000fe400078ec0ff */
[----:B------:R-:W-:Y:S02]  /*0320*/  IADD3 R2, P0, P1, R14, R2, R19 ;  /* 0x000000020e027210 */ /* 0x000fe4000791e013 */
[----:B------:R-:W-:Y:S02]  /*0330*/  LEA.HI.X R22, R6, UR7, R7, 0x2, P4 ;  /* 0x0000000706167c11 */ /* 0x000fe4000a0f1407 */
[----:B------:R-:W-:-:S02]  /*0340*/  LOP3.LUT R7, R10, 0x8, RZ, 0xc0, !PT ;  /* 0x000000080a077812 */ /* 0x000fc400078ec0ff */
[C---:B------:R-:W-:Y:S02]  /*0350*/  IADD3 R6, P4, P5, R14.reuse, R9, R11 ;  /* 0x000000090e067210 */ /* 0x040fe40007d9e00b */
[----:B------:R-:W-:Y:S02]  /*0360*/  SHF.R.S32.HI R11, RZ, 0x4, R3 ;  /* 0x00000004ff0b7819 */ /* 0x000fe40000011403 */
[----:B------:R-:W-:Y:S02]  /*0370*/  IADD3.X R3, R13, R18, RZ, P0, P1 ;  /* 0x000000120d037210 */ /* 0x000fe400007e24ff */
[----:B------:R-:W-:Y:S01]  /*0380*/  IADD3 R10, P0, P1, R14, R15, R7 ;  /* 0x0000000f0e0a7210 */ /* 0x000fe2000791e007 */
[----:B------:R-:W-:Y:S01]  /*0390*/  IMAD.SHL.U32 R15, R11, 0x4, RZ ;  /* 0x000000040b0f7824 */ /* 0x000fe200078e00ff */
[C---:B------:R-:W-:Y:S02]  /*03a0*/  IADD3.X R9, R13.reuse, R16, RZ, P2, P3 ;  /* 0x000000100d097210 */ /* 0x040fe400017e64ff */
[----:B------:R-:W-:Y:S01]  /*03b0*/  IADD3.X R7, R13, R20, RZ, P4, P5 ;  /* 0x000000140d077210 */ /* 0x000fe200027ea4ff */
[----:B------:R-:W-:Y:S01]  /*03c0*/  IMAD.WIDE R2, R15, 0x4, R2 ;  /* 0x000000040f027825 */ /* 0x000fe200078e0202 */
[----:B------:R-:W-:-:S03]  /*03d0*/  IADD3.X R11, R13, R22, RZ, P0, P1 ;  /* 0x000000160d0b7210 */ /* 0x000fc600007e24ff */
[C---:B------:R-:W-:Y:S02]  /*03e0*/  IMAD.WIDE R8, R15.reuse, 0x4, R8 ;  /* 0x000000040f087825 */ /* 0x040fe400078e0208 */
[----:B------:R-:W2:Y:S02]  /*03f0*/  LDG.E.EL R3, desc[UR4][R2.64] ;  /* 0x0000000402037981 */ /* 0x000ea4000c2e1900 */
[C---:B------:R-:W-:Y:S02]  /*0400*/  IMAD.WIDE R6, R15.reuse, 0x4, R6 ;  /* 0x000000040f067825 */ /* 0x040fe400078e0206 */
[----:B------:R-:W3:Y:S02]  /*0410*/  LDG.E.EL R8, desc[UR4][R8.64] ;  /* 0x0000000408087981 */ /* 0x000ee4000c2e1900 */
[----:B------:R-:W-:Y:S02]  /*0420*/  IMAD.WIDE R10, R15, 0x4, R10 ;  /* 0x000000040f0a7825 */ /* 0x000fe400078e020a */
[----:B------:R-:W2:Y:S02]  /*0430*/  LDG.E.EL R6, desc[UR4][R6.64] ;  /* 0x0000000406067981 */ /* 0x000ea4000c2e1900 */
[----:B-1----:R-:W-:-:S02]  /*0440*/  IMAD.WIDE R4, R12, 0x4, R4 ;  /* 0x000000040c047825 */ /* 0x002fc400078e0204 */
[----:B------:R-:W3:Y:S01]  /*0450*/  LDG.E.EL R11, desc[UR4][R10.64] ;  /* 0x000000040a0b7981 */ /* 0x000ee2000c2e1900 */
[----:B------:R-:W1:Y:S03]  /*0460*/  LDC.64 R12, c[0x0][0x238] ;  /* 0x00008e00ff0c7b82 */ /* 0x000e660000000a00 */
[----:B------:R-:W4:Y:S01]  /*0470*/  LDG.E.EL.64 R4, desc[UR4][R4.64] ;  /* 0x0000000404047981 */ /* 0x000f22000c2e1b00 */
[----:B-1----:R-:W-:-:S04]  /*0480*/  IMAD.WIDE R12, R0, 0x4, R12 ;  /* 0x00000004000c7825 */ /* 0x002fc800078e020c */
[----:B--2---:R-:W-:Y:S01]  /*0490*/  FADD R14, -R3, R6 ;  /* 0x00000006030e7221 */ /* 0x004fe20000000100 */
[----:B---3--:R-:W-:-:S03]  /*04a0*/  FADD R15, -R8, R11 ;  /* 0x0000000b080f7221 */ /* 0x008fc60000000100 */
[----:B----4-:R-:W-:Y:S01]  /*04b0*/  FFMA R14, R4, R14, R3 ;  /* 0x0000000e040e7223 */ /* 0x010fe20000000003 */
[----:B------:R-:W-:-:S05]  /*04c0*/  FFMA R15, R5, R15, R8 ;  /* 0x0000000f050f7223 */ /* 0x000fca0000000008 */
[----:B------:R-:W-:Y:S01]  /*04d0*/  STG.E.64 desc[UR4][R12.64], R14 ;  /* 0x0000000e0c007986 */ /* 0x000fe2000c101b04 */
[----:B------:R-:W-:Y:S05]  /*04e0*/  EXIT ;  /* 0x000000000000794d */ /* 0x000fea0003800000 */
.L_x_0:
[----:B------:R-:W-:-:S00]  /*04f0*/  BRA `(.L_x_0) ;  /* 0xfffffffc00fc7947 */ /* 0x000fc0000383ffff */
[----:B------:R-:W-:-:S00]  /*0500*/  NOP ;  /* 0x0000000000007918 */ /* 0x000fc00000000000 */
[----:B------:R-:W-:-:S00]  /*0510*/  NOP ;  /* 0x0000000000007918 */ /* 0x000fc00000000000 */
[----:B------:R-:W-:-:S00]  /*0520*/  NOP ;  /* 0x0000000000007918 */ /* 0x000fc00000000000 */
[----:B------:R-:W-:-:S00]  /*0530*/  NOP ;  /* 0x0000000000007918 */ /* 0x000fc00000000000 */
[----:B------:R-:W-:-:S00]  /*0540*/  NOP ;  /* 0x0000000000007918 */ /* 0x000fc00000000000 */
[----:B------:R-:W-:-:S00]  /*0550*/  NOP ;  /* 0x0000000000007918 */ /* 0x000fc00000000000 */
[----:B------:R-:W-:-:S00]  /*0560*/  NOP ;  /* 0x0000000000007918 */ /* 0x000fc00000000000 */
[----:B------:R-:W-:-:S00]  /*0570*/  NOP ;  /* 0x0000000000007918 */ /* 0x000fc00000000000 */
.L_x_1:


//--------------------- .nv.constant0.triton_poi_fused__unsafe_index_add_mul_sub_90 --------------------------
	.section	.nv.constant0.triton_poi_fused__unsafe_index_add_mul_sub_90,"a",@progbits
	.sectionflags	@""
	.align	4
.nv.constant0.triton_poi_fused__unsafe_index_add_mul_sub_90:
	.zero		580
